	.headerflags	@"EF_CUDA_TEXMODE_UNIFIED EF_CUDA_64BIT_ADDRESS EF_CUDA_ACCELERATORS EF_CUDA_SM90 EF_CUDA_VIRTUAL_SM(EF_CUDA_SM90)"
	.elftype	@"ET_EXEC"


//--------------------- .nv.info                  --------------------------
	.section	.nv.info,"",@"SHT_CUDA_INFO"
	.align	4


	//----- nvinfo : EIATTR_REGCOUNT
	.align		4
        /*0000*/ 	.byte	0x04, 0x2f
        /*0002*/ 	.short	(.L_1 - .L_0)
	.align		4
.L_0:
        /*0004*/ 	.word	index@(triton_poi_fused_add_convolution_mul_21)
        /*0008*/ 	.word	0x00000035


	//----- nvinfo : EIATTR_MIN_STACK_SIZE
	.align		4
.L_1:
        /*000c*/ 	.byte	0x04, 0x12
        /*000e*/ 	.short	(.L_3 - .L_2)
	.align		4
.L_2:
        /*0010*/ 	.word	index@(triton_poi_fused_add_convolution_mul_21)
        /*0014*/ 	.word	0x00000000


	//----- nvinfo : EIATTR_FRAME_SIZE
	.align		4
.L_3:
        /*0018*/ 	.byte	0x04, 0x11
        /*001a*/ 	.short	(.L_5 - .L_4)
	.align		4
.L_4:
        /*001c*/ 	.word	index@(triton_poi_fused_add_convolution_mul_21)
        /*0020*/ 	.word	0x00000000


	//----- nvinfo : EIATTR_MIN_STACK_SIZE
	.align		4
.L_5:
        /*0024*/ 	.byte	0x04, 0x12
        /*0026*/ 	.short	(.L_7 - .L_6)
	.align		4
.L_6:
        /*0028*/ 	.word	index@(triton_poi_fused_add_convolution_mul_21)
        /*002c*/ 	.word	0x00000000
.L_7:


//--------------------- .nv.info.triton_poi_fused_add_convolution_mul_21 --------------------------
	.section	.nv.info.triton_poi_fused_add_convolution_mul_21,"",@"SHT_CUDA_INFO"
	.sectionflags	@""
	.align	4


	//----- nvinfo : EIATTR_CUDA_API_VERSION
	.align		4
        /*0000*/ 	.byte	0x04, 0x37
        /*0002*/ 	.short	(.L_9 - .L_8)
.L_8:
        /*0004*/ 	.word	0x0000007c


	//----- nvinfo : EIATTR_KPARAM_INFO
	.align		4
.L_9:
        /*0008*/ 	.byte	0x04, 0x17
        /*000a*/ 	.short	(.L_11 - .L_10)
.L_10:
        /*000c*/ 	.word	0x00000000
        /*0010*/ 	.short	0x0007
        /*0012*/ 	.short	0x0034
        /*0014*/ 	.byte	0x00, 0xf0, 0x11, 0x00


	//----- nvinfo : EIATTR_KPARAM_INFO
	.align		4
.L_11:
        /*0018*/ 	.byte	0x04, 0x17
        /*001a*/ 	.short	(.L_13 - .L_12)
.L_12:
        /*001c*/ 	.word	0x00000000
        /*0020*/ 	.short	0x0006
        /*0022*/ 	.short	0x0030
        /*0024*/ 	.byte	0x00, 0xf0, 0x11, 0x00


	//----- nvinfo : EIATTR_KPARAM_INFO
	.align		4
.L_13:
        /*0028*/ 	.byte	0x04, 0x17
        /*002a*/ 	.short	(.L_15 - .L_14)
.L_14:
        /*002c*/ 	.word	0x00000000
        /*0030*/ 	.short	0x0005
        /*0032*/ 	.short	0x0028
        /*0034*/ 	.byte	0x00, 0xf4, 0x21, 0x00


	//----- nvinfo : EIATTR_KPARAM_INFO
	.align		4
.L_15:
        /*0038*/ 	.byte	0x04, 0x17
        /*003a*/ 	.short	(.L_17 - .L_16)
.L_16:
        /*003c*/ 	.word	0x00000000
        /*0040*/ 	.short	0x0004
        /*0042*/ 	.short	0x0020
        /*0044*/ 	.byte	0x00, 0xf4, 0x21, 0x00


	//----- nvinfo : EIATTR_KPARAM_INFO
	.align		4
.L_17:
        /*0048*/ 	.byte	0x04, 0x17
        /*004a*/ 	.short	(.L_19 - .L_18)
.L_18:
        /*004c*/ 	.word	0x00000000
        /*0050*/ 	.short	0x0003
        /*0052*/ 	.short	0x0018
        /*0054*/ 	.byte	0x00, 0xf4, 0x21, 0x00


	//----- nvinfo : EIATTR_KPARAM_INFO
	.align		4
.L_19:
        /*0058*/ 	.byte	0x04, 0x17
        /*005a*/ 	.short	(.L_21 - .L_20)
.L_20:
        /*005c*/ 	.word	0x00000000
        /*0060*/ 	.short	0x0002
        /*0062*/ 	.short	0x0010
        /*0064*/ 	.byte	0x00, 0xf4, 0x21, 0x00


	//----- nvinfo : EIATTR_KPARAM_INFO
	.align		4
.L_21:
        /*0068*/ 	.byte	0x04, 0x17
        /*006a*/ 	.short	(.L_23 - .L_22)
.L_22:
        /*006c*/ 	.word	0x00000000
        /*0070*/ 	.short	0x0001
        /*0072*/ 	.short	0x0008
        /*0074*/ 	.byte	0x00, 0xf4, 0x21, 0x00


	//----- nvinfo : EIATTR_KPARAM_INFO
	.align		4
.L_23:
        /*0078*/ 	.byte	0x04, 0x17
        /*007a*/ 	.short	(.L_25 - .L_24)
.L_24:
        /*007c*/ 	.word	0x00000000
        /*0080*/ 	.short	0x0000
        /*0082*/ 	.short	0x0000
        /*0084*/ 	.byte	0x00, 0xf4, 0x21, 0x00


	//----- nvinfo : EIATTR_SPARSE_MMA_MASK
	.align		4
.L_25:
        /*0088*/ 	.byte	0x03, 0x50
        /*008a*/ 	.short	0x0000


	//----- nvinfo : EIATTR_MAXREG_COUNT
	.align		4
        /*008c*/ 	.byte	0x03, 0x1b
        /*008e*/ 	.short	0x00ff


	//----- nvinfo : EIATTR_EXIT_INSTR_OFFSETS
	.align		4
        /*0090*/ 	.byte	0x04, 0x1c
        /*0092*/ 	.short	(.L_27 - .L_26)


	//   ....[0]....
.L_26:
        /*0094*/ 	.word	0x000010b0


	//   ....[1]....
        /*0098*/ 	.word	0x000010d0


	//----- nvinfo : EIATTR_REQNTID
	.align		4
.L_27:
        /*009c*/ 	.byte	0x04, 0x10
        /*009e*/ 	.short	(.L_29 - .L_28)
.L_28:
        /*00a0*/ 	.word	0x00000100
        /*00a4*/ 	.word	0x00000001
        /*00a8*/ 	.word	0x00000001


	//----- nvinfo : EIATTR_CBANK_PARAM_SIZE
	.align		4
.L_29:
        /*00ac*/ 	.byte	0x03, 0x19
        /*00ae*/ 	.short	0x0038


	//----- nvinfo : EIATTR_PARAM_CBANK
	.align		4
        /*00b0*/ 	.byte	0x04, 0x0a
        /*00b2*/ 	.short	(.L_31 - .L_30)
	.align		4
.L_30:
        /*00b4*/ 	.word	index@(.nv.constant0.triton_poi_fused_add_convolution_mul_21)
        /*00b8*/ 	.short	0x0210
        /*00ba*/ 	.short	0x0038


	//----- nvinfo : EIATTR_SW_WAR
	.align		4
.L_31:
        /*00bc*/ 	.byte	0x04, 0x36
        /*00be*/ 	.short	(.L_33 - .L_32)
.L_32:
        /*00c0*/ 	.word	0x00000008
.L_33:


//--------------------- .nv.callgraph             --------------------------
	.section	.nv.callgraph,"",@"SHT_CUDA_CALLGRAPH"
	.align	4
	.sectionentsize	8
	.align		4
        /*0000*/ 	.word	0x00000000
	.align		4
        /*0004*/ 	.word	0xffffffff
	.align		4
        /*0008*/ 	.word	0x00000000
	.align		4
        /*000c*/ 	.word	0xfffffffe
	.align		4
        /*0010*/ 	.word	0x00000000
	.align		4
        /*0014*/ 	.word	0xfffffffd
	.align		4
        /*0018*/ 	.word	0x00000000
	.align		4
        /*001c*/ 	.word	0xfffffffc


//--------------------- .text.triton_poi_fused_add_convolution_mul_21 --------------------------
	.section	.text.triton_poi_fused_add_convolution_mul_21,"ax",@progbits
	.sectionflags	@"SHF_BARRIERS=1"
	.align	128
        .global         triton_poi_fused_add_convolution_mul_21
        .type           triton_poi_fused_add_convolution_mul_21,@function
        .size           triton_poi_fused_add_convolution_mul_21,(.L_x_1 - triton_poi_fused_add_convolution_mul_21)
        .other          triton_poi_fused_add_convolution_mul_21,@"STO_CUDA_ENTRY STV_DEFAULT"
triton_poi_fused_add_convolution_mul_21:
.text.triton_poi_fused_add_convolution_mul_21:
[----:B------:R-:W0:Y:S01]  /*0000*/  LDC R1, c[0x0][0x28] ;  /* 0x00000a00ff017b82 */ /* 0x000e220000000800 */
[----:B------:R-:W1:Y:S07]  /*0010*/  S2R R3, SR_CTAID.X ;  /* 0x0000000000037919 */ /* 0x000e6e0000002500 */
[----:B------:R-:W2:Y:S01]  /*0020*/  LDC.64 R20, c[0x0][0x210] ;  /* 0x00008400ff147b82 */ /* 0x000ea20000000a00 */
[----:B------:R-:W-:Y:S02]  /*0030*/  CS2R R8, SRZ ;  /* 0x0000000000087805 */ /* 0x000fe4000001ff00 */
[----:B------:R-:W-:Y:S01]  /*0040*/  CS2R R10, SRZ ;  /* 0x00000000000a7805 */ /* 0x000fe2000001ff00 */
[----:B------:R-:W3:Y:S01]  /*0050*/  S2R R28, SR_TID.X ;  /* 0x00000000001c7919 */ /* 0x000ee20000002100 */
[----:B------:R-:W-:Y:S01]  /*0060*/  ULDC.64 UR6, c[0x0][0x208] ;  /* 0x0000820000067ab9 */ /* 0x000fe20000000a00 */
[----:B------:R-:W-:-:S02]  /*0070*/  CS2R R12, SRZ ;  /* 0x00000000000c7805 */ /* 0x000fc4000001ff00 */
[----:B------:R-:W-:Y:S01]  /*0080*/  CS2R R14, SRZ ;  /* 0x00000000000e7805 */ /* 0x000fe2000001ff00 */
[----:B------:R-:W4:Y:S01]  /*0090*/  S2R R29, SR_CTAID.Y ;  /* 0x00000000001d7919 */ /* 0x000f220000002600 */
[----:B-1----:R-:W-:Y:S02]  /*00a0*/  IMAD.SHL.U32 R3, R3, 0x40, RZ ;  /* 0x0000004003037824 */ /* 0x002fe400078e00ff */
[----:B---3--:R-:W-:Y:S01]  /*00b0*/  IMAD.SHL.U32 R42, R28, 0x4, RZ ;  /* 0x000000041c2a7824 */ /* 0x008fe200078e00ff */
[----:B------:R-:W-:Y:S01]  /*00c0*/  SHF.R.U32.HI R2, RZ, 0x4, R28 ;  /* 0x00000004ff027819 */ /* 0x000fe2000001161c */
[----:B----4-:R-:W-:-:S03]  /*00d0*/  IMAD.SHL.U32 R29, R29, 0x40, RZ ;  /* 0x000000401d1d7824 */ /* 0x010fc600078e00ff */
[----:B------:R-:W-:Y:S02]  /*00e0*/  LOP3.LUT R33, R3, 0x3c, R42, 0xf8, !PT ;  /* 0x0000003c03217812 */ /* 0x000fe400078ef82a */
[----:B------:R-:W-:Y:S02]  /*00f0*/  SGXT.U32 R2, R2, 0x4 ;  /* 0x000000040202781a */ /* 0x000fe40000000000 */
[----:B------:R-:W-:Y:S02]  /*0100*/  ISETP.GE.AND P4, PT, R33, 0x400, PT ;  /* 0x000004002100780c */ /* 0x000fe40003f86270 */
[----:B------:R-:W-:Y:S02]  /*0110*/  LOP3.LUT R36, R29, R2, RZ, 0xfc, !PT ;  /* 0x000000021d247212 */ /* 0x000fe400078efcff */
[----:B------:R-:W-:Y:S02]  /*0120*/  LOP3.LUT R35, R29, 0x10, R2, 0xfe, !PT ;  /* 0x000000101d237812 */ /* 0x000fe400078efe02 */
[C---:B------:R-:W-:Y:S01]  /*0130*/  ISETP.LT.AND P0, PT, R36.reuse, 0x200, !P4 ;  /* 0x000002002400780c */ /* 0x040fe20006701270 */
[--C-:B------:R-:W-:Y:S01]  /*0140*/  IMAD R36, R36, 0x400, R33.reuse ;  /* 0x0000040024247824 */ /* 0x100fe200078e0221 */
[C---:B------:R-:W-:Y:S01]  /*0150*/  ISETP.LT.AND P6, PT, R35.reuse, 0x200, !P4 ;  /* 0x000002002300780c */ /* 0x040fe200067c1270 */
[----:B------:R-:W-:Y:S01]  /*0160*/  IMAD R35, R35, 0x400, R33 ;  /* 0x0000040023237824 */ /* 0x000fe200078e0221 */
[----:B------:R-:W-:Y:S01]  /*0170*/  LOP3.LUT R34, R29, 0x20, R2, 0xfe, !PT ;  /* 0x000000201d227812 */ /* 0x000fe200078efe02 */
[----:B--2---:R-:W-:Y:S01]  /*0180*/  IMAD.WIDE R22, R36, 0x4, R20 ;  /* 0x0000000424167825 */ /* 0x004fe200078e0214 */
[----:B------:R-:W-:-:S02]  /*0190*/  LOP3.LUT R0, R29, 0x30, R2, 0xfe, !PT ;  /* 0x000000301d007812 */ /* 0x000fc400078efe02 */
[----:B------:R-:W-:Y:S01]  /*01a0*/  ISETP.LT.AND P5, PT, R34, 0x200, !P4 ;  /* 0x000002002200780c */ /* 0x000fe200067a1270 */
[----:B------:R-:W-:Y:S01]  /*01b0*/  IMAD.WIDE R24, R35, 0x4, R20 ;  /* 0x0000000423187825 */ /* 0x000fe200078e0214 */
[----:B------:R-:W-:Y:S02]  /*01c0*/  ISETP.LT.AND P4, PT, R0, 0x200, !P4 ;  /* 0x000002000000780c */ /* 0x000fe40006781270 */
[----:B------:R-:W-:Y:S02]  /*01d0*/  CS2R R16, SRZ ;  /* 0x0000000000107805 */ /* 0x000fe4000001ff00 */
[----:B------:R-:W-:Y:S01]  /*01e0*/  P2R R4, PR, RZ, 0x1 ;  /* 0x00000001ff047803 */ /* 0x000fe20000000000 */
[--C-:B------:R-:W-:Y:S01]  /*01f0*/  IMAD R34, R34, 0x400, R33.reuse ;  /* 0x0000040022227824 */ /* 0x100fe200078e0221 */
[----:B------:R1:W2:Y:S01]  /*0200*/  @P0 LDG.E.EL.128 R8, desc[UR6][R22.64] ;  /* 0x0000000616080981 */ /* 0x0002a2000c2e1d00 */
[----:B------:R-:W-:Y:S01]  /*0210*/  CS2R R18, SRZ ;  /* 0x0000000000127805 */ /* 0x000fe2000001ff00 */
[----:B------:R-:W-:Y:S01]  /*0220*/  IMAD R33, R0, 0x400, R33 ;  /* 0x0000040000217824 */ /* 0x000fe200078e0221 */
[----:B------:R-:W-:Y:S01]  /*0230*/  P2R R37, PR, RZ, 0x40 ;  /* 0x00000040ff257803 */ /* 0x000fe20000000000 */
[----:B------:R-:W-:Y:S01]  /*0240*/  IMAD.WIDE R26, R34, 0x4, R20 ;  /* 0x00000004221a7825 */ /* 0x000fe200078e0214 */
[----:B------:R3:W4:Y:S01]  /*0250*/  @P6 LDG.E.EL.128 R12, desc[UR6][R24.64] ;  /* 0x00000006180c6981 */ /* 0x000722000c2e1d00 */
[----:B------:R-:W-:-:S02]  /*0260*/  ISETP.NE.AND P6, PT, R4, RZ, PT ;  /* 0x000000ff0400720c */ /* 0x000fc40003fc5270 */
[----:B------:R-:W-:Y:S02]  /*0270*/  CS2R R4, SRZ ;  /* 0x0000000000047805 */ /* 0x000fe4000001ff00 */
[----:B------:R-:W-:Y:S01]  /*0280*/  CS2R R6, SRZ ;  /* 0x0000000000067805 */ /* 0x000fe2000001ff00 */
[----:B------:R-:W-:Y:S01]  /*0290*/  IMAD.WIDE R20, R33, 0x4, R20 ;  /* 0x0000000421147825 */ /* 0x000fe200078e0214 */
[----:B------:R-:W5:Y:S04]  /*02a0*/  @P5 LDG.E.EL.128 R16, desc[UR6][R26.64] ;  /* 0x000000061a105981 */ /* 0x000f68000c2e1d00 */
[----:B------:R3:W4:Y:S01]  /*02b0*/  @P4 LDG.E.EL.128 R4, desc[UR6][R20.64] ;  /* 0x0000000614044981 */ /* 0x000722000c2e1d00 */
[----:B------:R-:W3:Y:S01]  /*02c0*/  S2UR UR5, SR_CgaCtaId ;  /* 0x00000000000579c3 */ /* 0x000ee20000008800 */
[----:B-1----:R-:W-:Y:S01]  /*02d0*/  LOP3.LUT R23, R29, 0x3c, R42, 0xf8, !PT ;  /* 0x0000003c1d177812 */ /* 0x002fe200078ef82a */
[----:B---3--:R-:W-:-:S03]  /*02e0*/  IMAD.SHL.U32 R24, R28, 0x100, RZ ;  /* 0x000001001c187824 */ /* 0x008fc600078e00ff */
[----:B------:R-:W-:Y:S02]  /*02f0*/  SHF.R.S32.HI R0, RZ, 0x1f, R23 ;  /* 0x0000001fff007819 */ /* 0x000fe40000011417 */
[----:B------:R-:W-:Y:S01]  /*0300*/  LOP3.LUT R25, R24, 0xf00, RZ, 0xc0, !PT ;  /* 0x00000f0018197812 */ /* 0x000fe200078ec0ff */
[----:B------:R-:W-:Y:S01]  /*0310*/  UMOV UR4, 0x400 ;  /* 0x0000040000047882 */ /* 0x000fe20000000000 */
[----:B------:R-:W-:Y:S02]  /*0320*/  LEA.HI R0, R0, R23, RZ, 0x7 ;  /* 0x0000001700007211 */ /* 0x000fe400078f38ff */
[C---:B------:R-:W-:Y:S02]  /*0330*/  LOP3.LUT R40, R25.reuse, 0x40, RZ, 0xfc, !PT ;  /* 0x0000004019287812 */ /* 0x040fe400078efcff */
[----:B------:R-:W-:Y:S02]  /*0340*/  LOP3.LUT R39, R25, 0x80, RZ, 0xfc, !PT ;  /* 0x0000008019277812 */ /* 0x000fe400078efcff */
[----:B------:R-:W-:-:S02]  /*0350*/  LOP3.LUT R22, R0, 0xffffff80, RZ, 0xc0, !PT ;  /* 0xffffff8000167812 */ /* 0x000fc400078ec0ff */
[----:B------:R-:W-:Y:S02]  /*0360*/  LOP3.LUT R38, R25, 0xc0, RZ, 0xfc, !PT ;  /* 0x000000c019267812 */ /* 0x000fe400078efcff */
[----:B------:R-:W-:Y:S01]  /*0370*/  SHF.R.U32.HI R40, RZ, 0x6, R40 ;  /* 0x00000006ff287819 */ /* 0x000fe20000011628 */
[----:B0-----:R-:W-:Y:S01]  /*0380*/  UPRMT UR4, UR5, 0x654, UR4 ;  /* 0x0000065405047896 */ /* 0x001fe20008000004 */
[----:B------:R-:W-:Y:S02]  /*0390*/  SHF.R.U32.HI R39, RZ, 0x6, R39 ;  /* 0x00000006ff277819 */ /* 0x000fe40000011627 */
[C---:B------:R-:W-:Y:S01]  /*03a0*/  ISETP.GE.AND P0, PT, R23.reuse, 0x200, PT ;  /* 0x000002001700780c */ /* 0x040fe20003f06270 */
[----:B------:R-:W-:Y:S01]  /*03b0*/  IMAD.IADD R23, R23, 0x1, -R22 ;  /* 0x0000000117177824 */ /* 0x000fe200078e0a16 */
[----:B------:R-:W-:Y:S02]  /*03c0*/  SHF.R.U32.HI R38, RZ, 0x6, R38 ;  /* 0x00000006ff267819 */ /* 0x000fe40000011626 */
[----:B------:R-:W-:-:S02]  /*03d0*/  LOP3.LUT R41, R25, R2, RZ, 0xfc, !PT ;  /* 0x0000000219297212 */ /* 0x000fc400078efcff */
[----:B------:R-:W-:Y:S02]  /*03e0*/  LEA.HI R20, R25, UR4, RZ, 0x1e ;  /* 0x0000000419147c11 */ /* 0x000fe4000f8ff0ff */
[----:B------:R-:W-:Y:S02]  /*03f0*/  LEA R22, R40, UR4, 0x4 ;  /* 0x0000000428167c11 */ /* 0x000fe4000f8e20ff */
[----:B------:R-:W-:Y:S02]  /*0400*/  LEA R24, R39, UR4, 0x4 ;  /* 0x0000000427187c11 */ /* 0x000fe4000f8e20ff */
[----:B------:R-:W-:Y:S01]  /*0410*/  LEA R30, R38, UR4, 0x4 ;  /* 0x00000004261e7c11 */ /* 0x000fe2000f8e20ff */
[C---:B------:R-:W-:Y:S02]  /*0420*/  IMAD R27, R41.reuse, 0x4, R20 ;  /* 0x00000004291b7824 */ /* 0x040fe400078e0214 */
[C---:B------:R-:W-:Y:S01]  /*0430*/  IMAD R26, R41.reuse, 0x4, R22 ;  /* 0x00000004291a7824 */ /* 0x040fe200078e0216 */
[----:B------:R-:W0:Y:S01]  /*0440*/  LDC.64 R20, c[0x0][0x218] ;  /* 0x00008600ff147b82 */ /* 0x000e220000000a00 */
[----:B------:R-:W-:-:S02]  /*0450*/  IMAD R29, R41, 0x4, R24 ;  /* 0x00000004291d7824 */ /* 0x000fc400078e0218 */
[----:B------:R-:W-:-:S05]  /*0460*/  IMAD R22, R41, 0x4, R30 ;  /* 0x0000000429167824 */ /* 0x000fca00078e021e */
[----:B------:R-:W1:Y:S01]  /*0470*/  LDC.64 R24, c[0x0][0x228] ;  /* 0x00008a00ff187b82 */ /* 0x000e620000000a00 */
[----:B------:R-:W-:-:S07]  /*0480*/  IMAD.SHL.U32 R0, R0, 0x400, RZ ;  /* 0x0000040000007824 */ /* 0x000fce00078e00ff */
[----:B------:R-:W3:Y:S01]  /*0490*/  LDC.64 R30, c[0x0][0x220] ;  /* 0x00008800ff1e7b82 */ /* 0x000ee20000000a00 */
[----:B------:R-:W-:Y:S01]  /*04a0*/  LOP3.LUT R0, R0, 0xfffe0000, RZ, 0xc0, !PT ;  /* 0xfffe000000007812 */ /* 0x000fe200078ec0ff */
[----:B0-----:R-:W-:-:S04]  /*04b0*/  IMAD.WIDE R20, R23, 0x4, R20 ;  /* 0x0000000417147825 */ /* 0x001fc800078e0214 */
[----:B-1----:R-:W-:Y:S01]  /*04c0*/  IMAD.WIDE R24, R23, 0x4, R24 ;  /* 0x0000000417187825 */ /* 0x002fe200078e0218 */
[----:B--2---:R-:W-:Y:S04]  /*04d0*/  STS [R27], R8 ;  /* 0x000000081b007388 */ /* 0x004fe80000000800 */
[----:B------:R-:W-:Y:S04]  /*04e0*/  STS [R26+0x100], R9 ;  /* 0x000100091a007388 */ /* 0x000fe80000000800 */
[----:B------:R-:W-:Y:S04]  /*04f0*/  STS [R29+0x200], R10 ;  /* 0x0002000a1d007388 */ /* 0x000fe80000000800 */
[----:B------:R-:W-:Y:S04]  /*0500*/  STS [R22+0x300], R11 ;  /* 0x0003000b16007388 */ /* 0x000fe80000000800 */
[----:B----4-:R-:W-:Y:S04]  /*0510*/  STS [R27+0x40], R12 ;  /* 0x0000400c1b007388 */ /* 0x010fe80000000800 */
[----:B------:R-:W-:Y:S04]  /*0520*/  STS [R26+0x140], R13 ;  /* 0x0001400d1a007388 */ /* 0x000fe80000000800 */
[----:B------:R-:W-:Y:S04]  /*0530*/  STS [R29+0x240], R14 ;  /* 0x0002400e1d007388 */ /* 0x000fe80000000800 */
[----:B------:R-:W-:Y:S04]  /*0540*/  STS [R22+0x340], R15 ;  /* 0x0003400f16007388 */ /* 0x000fe80000000800 */
[----:B-----5:R-:W-:Y:S04]  /*0550*/  STS [R27+0x80], R16 ;  /* 0x000080101b007388 */ /* 0x020fe80000000800 */
[----:B------:R-:W-:Y:S04]  /*0560*/  STS [R26+0x180], R17 ;  /* 0x000180111a007388 */ /* 0x000fe80000000800 */
[----:B------:R-:W-:Y:S04]  /*0570*/  STS [R29+0x280], R18 ;  /* 0x000280121d007388 */ /* 0x000fe80000000800 */
[----:B------:R0:W-:Y:S04]  /*0580*/  STS [R22+0x380], R19 ;  /* 0x0003801316007388 */ /* 0x0001e80000000800 */
[----:B------:R-:W-:Y:S04]  /*0590*/  STS [R27+0xc0], R4 ;  /* 0x0000c0041b007388 */ /* 0x000fe80000000800 */
[----:B------:R1:W-:Y:S04]  /*05a0*/  STS [R26+0x1c0], R5 ;  /* 0x0001c0051a007388 */ /* 0x0003e80000000800 */
[----:B------:R-:W-:Y:S04]  /*05b0*/  STS [R29+0x2c0], R6 ;  /* 0x0002c0061d007388 */ /* 0x000fe80000000800 */
[----:B------:R2:W-:Y:S01]  /*05c0*/  STS [R22+0x3c0], R7 ;  /* 0x0003c00716007388 */ /* 0x0005e20000000800 */
[----:B0-----:R-:W-:-:S02]  /*05d0*/  LOP3.LUT R19, R3, 0x10, R2, 0xfe, !PT ;  /* 0x0000001003137812 */ /* 0x001fc400078efe02 */
[----:B------:R-:W-:Y:S02]  /*05e0*/  CS2R R12, SRZ ;  /* 0x00000000000c7805 */ /* 0x000fe4000001ff00 */
[----:B------:R-:W-:Y:S01]  /*05f0*/  CS2R R14, SRZ ;  /* 0x00000000000e7805 */ /* 0x000fe2000001ff00 */
[----:B------:R-:W-:Y:S01]  /*0600*/  BAR.SYNC.DEFER_BLOCKING 0x0 ;  /* 0x0000000000007b1d */ /* 0x000fe20000010000 */
[----:B------:R-:W-:Y:S02]  /*0610*/  CS2R R8, SRZ ;  /* 0x0000000000087805 */ /* 0x000fe4000001ff00 */
[----:B------:R-:W-:Y:S01]  /*0620*/  CS2R R10, SRZ ;  /* 0x00000000000a7805 */ /* 0x000fe2000001ff00 */
[----:B-1----:R-:W-:Y:S01]  /*0630*/  IMAD.IADD R26, R23, 0x1, R0 ;  /* 0x00000001171a7824 */ /* 0x002fe200078e0200 */
[----:B------:R-:W-:Y:S02]  /*0640*/  ISETP.LT.AND P2, PT, R19, 0x400, !P0 ;  /* 0x000004001300780c */ /* 0x000fe40004741270 */
[----:B------:R-:W-:-:S02]  /*0650*/  LOP3.LUT R17, R3, R2, RZ, 0xfc, !PT ;  /* 0x0000000203117212 */ /* 0x000fc400078efcff */
[----:B------:R-:W-:Y:S02]  /*0660*/  LOP3.LUT R27, R3, 0x20, R2, 0xfe, !PT ;  /* 0x00000020031b7812 */ /* 0x000fe400078efe02 */
[----:B------:R-:W-:Y:S01]  /*0670*/  LOP3.LUT R3, R3, 0x30, R2, 0xfe, !PT ;  /* 0x0000003003037812 */ /* 0x000fe200078efe02 */
[--C-:B------:R-:W-:Y:S01]  /*0680*/  IMAD R0, R19, 0x80, R26.reuse ;  /* 0x0000008013007824 */ /* 0x100fe200078e021a */
[C---:B------:R-:W-:Y:S01]  /*0690*/  ISETP.LT.AND P3, PT, R17.reuse, 0x400, !P0 ;  /* 0x000004001100780c */ /* 0x040fe20004761270 */
[----:B------:R-:W-:Y:S01]  /*06a0*/  IMAD R32, R17, 0x80, R26 ;  /* 0x0000008011207824 */ /* 0x000fe200078e021a */
[----:B------:R-:W-:Y:S02]  /*06b0*/  ISETP.LT.AND P1, PT, R27, 0x400, !P0 ;  /* 0x000004001b00780c */ /* 0x000fe40004721270 */
[----:B------:R-:W-:Y:S02]  /*06c0*/  CS2R R16, SRZ ;  /* 0x0000000000107805 */ /* 0x000fe4000001ff00 */
[----:B------:R-:W-:Y:S01]  /*06d0*/  CS2R R18, SRZ ;  /* 0x0000000000127805 */ /* 0x000fe2000001ff00 */
[----:B---3--:R-:W-:Y:S01]  /*06e0*/  IMAD.WIDE R46, R0, 0x4, R30 ;  /* 0x00000004002e7825 */ /* 0x008fe200078e021e */
[----:B------:R0:W3:Y:S04]  /*06f0*/  @!P0 LDG.E.EL.128 R12, desc[UR6][R20.64] ;  /* 0x00000006140c8981 */ /* 0x0000e8000c2e1d00 */
[----:B------:R1:W3:Y:S01]  /*0700*/  @!P0 LDG.E.EL.128 R8, desc[UR6][R24.64] ;  /* 0x0000000618088981 */ /* 0x0002e2000c2e1d00 */
[----:B------:R-:W-:Y:S01]  /*0710*/  ISETP.LT.AND P0, PT, R3, 0x400, !P0 ;  /* 0x000004000300780c */ /* 0x000fe20004701270 */
[----:B------:R-:W-:-:S02]  /*0720*/  IMAD R2, R27, 0x80, R26 ;  /* 0x000000801b027824 */ /* 0x000fc400078e021a */
[----:B------:R-:W-:Y:S01]  /*0730*/  IMAD R3, R3, 0x80, R26 ;  /* 0x0000008003037824 */ /* 0x000fe200078e021a */
[----:B------:R-:W-:Y:S02]  /*0740*/  CS2R R4, SRZ ;  /* 0x0000000000047805 */ /* 0x000fe4000001ff00 */
[----:B--2---:R-:W-:Y:S01]  /*0750*/  CS2R R6, SRZ ;  /* 0x0000000000067805 */ /* 0x004fe2000001ff00 */
[----:B------:R2:W3:Y:S01]  /*0760*/  @P2 LDG.E.EL.128 R16, desc[UR6][R46.64] ;  /* 0x000000062e102981 */ /* 0x0004e2000c2e1d00 */
[----:B0-----:R-:W-:Y:S02]  /*0770*/  CS2R R20, SRZ ;  /* 0x0000000000147805 */ /* 0x001fe4000001ff00 */
[----:B------:R-:W-:Y:S02]  /*0780*/  CS2R R22, SRZ ;  /* 0x0000000000167805 */ /* 0x000fe4000001ff00 */
[----:B-1----:R-:W-:Y:S02]  /*0790*/  CS2R R24, SRZ ;  /* 0x0000000000187805 */ /* 0x002fe4000001ff00 */
[----:B------:R-:W-:Y:S01]  /*07a0*/  CS2R R26, SRZ ;  /* 0x00000000001a7805 */ /* 0x000fe2000001ff00 */
[----:B------:R-:W-:-:S04]  /*07b0*/  IMAD.WIDE R48, R32, 0x4, R30 ;  /* 0x0000000420307825 */ /* 0x000fc800078e021e */
[--C-:B------:R-:W-:Y:S01]  /*07c0*/  IMAD.WIDE R44, R2, 0x4, R30.reuse ;  /* 0x00000004022c7825 */ /* 0x100fe200078e021e */
[----:B------:R-:W4:Y:S03]  /*07d0*/  @P3 LDG.E.EL.128 R4, desc[UR6][R48.64] ;  /* 0x0000000630043981 */ /* 0x000f26000c2e1d00 */
[----:B--2---:R-:W-:Y:S01]  /*07e0*/  IMAD.WIDE R46, R3, 0x4, R30 ;  /* 0x00000004032e7825 */ /* 0x004fe200078e021e */
[----:B------:R0:W2:Y:S04]  /*07f0*/  @P1 LDG.E.EL.128 R20, desc[UR6][R44.64] ;  /* 0x000000062c141981 */ /* 0x0000a8000c2e1d00 */
[----:B------:R-:W5:Y:S01]  /*0800*/  @P0 LDG.E.EL.128 R24, desc[UR6][R46.64] ;  /* 0x000000062e180981 */ /* 0x000f62000c2e1d00 */
[----:B------:R-:W-:-:S02]  /*0810*/  SHF.R.U32.HI R30, RZ, 0x6, R42 ;  /* 0x00000006ff1e7819 */ /* 0x000fc4000001162a */
[----:B------:R-:W-:Y:S02]  /*0820*/  LOP3.LUT R29, R28, 0xff, RZ, 0xc0, !PT ;  /* 0x000000ff1c1d7812 */ /* 0x000fe400078ec0ff */
[----:B------:R-:W-:-:S05]  /*0830*/  SGXT.U32 R28, R30, 0x4 ;  /* 0x000000041e1c781a */ /* 0x000fca0000000000 */
[----:B------:R-:W-:-:S05]  /*0840*/  IMAD.IADD R28, R28, 0x1, R29 ;  /* 0x000000011c1c7824 */ /* 0x000fca00078e021d */
[----:B------:R-:W-:-:S06]  /*0850*/  LEA R28, R28, UR4, 0x4 ;  /* 0x000000041c1c7c11 */ /* 0x000fcc000f8e20ff */
[----:B------:R-:W1:Y:S01]  /*0860*/  LDS.128 R28, [R28] ;  /* 0x000000001c1c7984 */ /* 0x000e620000000c00 */
[----:B------:R-:W-:Y:S01]  /*0870*/  LOP3.LUT R42, R42, 0x3fc, RZ, 0xc0, !PT ;  /* 0x000003fc2a2a7812 */ /* 0x000fe200078ec0ff */
[----:B------:R-:W-:Y:S01]  /*0880*/  UMOV UR5, 0x400 ;  /* 0x0000040000057882 */ /* 0x000fe20000000000 */
[-CC-:B---3--:R-:W-:Y:S01]  /*0890*/  FFMA R16, R16, R12.reuse, R8.reuse ;  /* 0x0000000c10107223 */ /* 0x188fe20000000008 */
[-CC-:B0-----:R-:W-:Y:S01]  /*08a0*/  FFMA R44, R17, R13.reuse, R9.reuse ;  /* 0x0000000d112c7223 */ /* 0x181fe20000000009 */
[-CC-:B----4-:R-:W-:Y:S01]  /*08b0*/  FFMA R4, R4, R12.reuse, R8.reuse ;  /* 0x0000000c04047223 */ /* 0x190fe20000000008 */
[-CC-:B--2---:R-:W-:Y:S01]  /*08c0*/  FFMA R45, R20, R12.reuse, R8.reuse ;  /* 0x0000000c142d7223 */ /* 0x184fe20000000008 */
[----:B-----5:R-:W-:Y:S01]  /*08d0*/  FFMA R43, R24, R12, R8 ;  /* 0x0000000c182b7223 */ /* 0x020fe20000000008 */
[-CC-:B------:R-:W-:Y:S01]  /*08e0*/  FFMA R12, R5, R13.reuse, R9.reuse ;  /* 0x0000000d050c7223 */ /* 0x180fe20000000009 */
[----:B------:R-:W-:Y:S01]  /*08f0*/  FFMA R5, R6, R14, R10 ;  /* 0x0000000e06057223 */ /* 0x000fe2000000000a */
[C---:B------:R-:W-:Y:S01]  /*0900*/  LOP3.LUT R6, R42.reuse, 0x400, RZ, 0xfc, !PT ;  /* 0x000004002a067812 */ /* 0x040fe200078efcff */
[-CC-:B------:R-:W-:Y:S01]  /*0910*/  FFMA R24, R21, R13.reuse, R9.reuse ;  /* 0x0000000d15187223 */ /* 0x180fe20000000009 */
[----:B------:R-:W-:Y:S01]  /*0920*/  FFMA R20, R25, R13, R9 ;  /* 0x0000000d19147223 */ /* 0x000fe20000000009 */
[----:B------:R-:W-:-:S02]  /*0930*/  LOP3.LUT R9, R42, 0xc00, RZ, 0xfc, !PT ;  /* 0x00000c002a097812 */ /* 0x000fc400078efcff */
[----:B------:R-:W-:Y:S02]  /*0940*/  LOP3.LUT R8, R42, 0x800, RZ, 0xfc, !PT ;  /* 0x000008002a087812 */ /* 0x000fe400078efcff */
[----:B------:R-:W-:Y:S01]  /*0950*/  SHF.R.U32.HI R6, RZ, 0x6, R6 ;  /* 0x00000006ff067819 */ /* 0x000fe20000011606 */
[-CC-:B------:R-:W-:Y:S01]  /*0960*/  FFMA R25, R18, R14.reuse, R10.reuse ;  /* 0x0000000e12197223 */ /* 0x180fe2000000000a */
[-CC-:B------:R-:W-:Y:S01]  /*0970*/  FFMA R21, R22, R14.reuse, R10.reuse ;  /* 0x0000000e16157223 */ /* 0x180fe2000000000a */
[----:B------:R-:W-:Y:S01]  /*0980*/  FFMA R17, R26, R14, R10 ;  /* 0x0000000e1a117223 */ /* 0x000fe2000000000a */
[----:B------:R-:W-:Y:S01]  /*0990*/  SHF.R.U32.HI R10, RZ, 0x6, R9 ;  /* 0x00000006ff0a7819 */ /* 0x000fe20000011609 */
[----:B------:R-:W0:Y:S01]  /*09a0*/  S2R R22, SR_TID.X ;  /* 0x0000000000167919 */ /* 0x000e220000002100 */
[----:B------:R-:W-:Y:S02]  /*09b0*/  SHF.R.U32.HI R8, RZ, 0x6, R8 ;  /* 0x00000006ff087819 */ /* 0x000fe40000011608 */
[----:B------:R-:W-:-:S02]  /*09c0*/  LEA R9, R6, UR4, 0x4 ;  /* 0x0000000406097c11 */ /* 0x000fc4000f8e20ff */
[----:B------:R-:W-:Y:S02]  /*09d0*/  LEA R13, R8, UR4, 0x4 ;  /* 0x00000004080d7c11 */ /* 0x000fe4000f8e20ff */
[----:B------:R-:W-:Y:S01]  /*09e0*/  LEA R47, R10, UR4, 0x4 ;  /* 0x000000040a2f7c11 */ /* 0x000fe2000f8e20ff */
[C---:B------:R-:W-:Y:S02]  /*09f0*/  IMAD R8, R42.reuse, 0x4, R9 ;  /* 0x000000042a087824 */ /* 0x040fe400078e0209 */
[-C--:B------:R-:W-:Y:S01]  /*0a00*/  FFMA R46, R7, R15.reuse, R11 ;  /* 0x0000000f072e7223 */ /* 0x080fe2000000000b */
[C---:B------:R-:W-:Y:S02]  /*0a10*/  IMAD R13, R42.reuse, 0x4, R13 ;  /* 0x000000042a0d7824 */ /* 0x040fe400078e020d */
[-C--:B------:R-:W-:Y:S01]  /*0a20*/  FFMA R26, R23, R15.reuse, R11 ;  /* 0x0000000f171a7223 */ /* 0x080fe2000000000b */
[----:B------:R-:W-:Y:S02]  /*0a30*/  IMAD R6, R42, 0x4, R47 ;  /* 0x000000042a067824 */ /* 0x000fe400078e022f */
[-CC-:B------:R-:W-:Y:S01]  /*0a40*/  FFMA R42, R19, R15.reuse, R11.reuse ;  /* 0x0000000f132a7223 */ /* 0x180fe2000000000b */
[----:B------:R-:W-:Y:S01]  /*0a50*/  FFMA R18, R27, R15, R11 ;  /* 0x0000000f1b127223 */ /* 0x000fe2000000000b */
[----:B------:R-:W2:Y:S01]  /*0a60*/  S2UR UR4, SR_CgaCtaId ;  /* 0x00000000000479c3 */ /* 0x000ea20000008800 */
[----:B------:R-:W3:Y:S01]  /*0a70*/  LDS.128 R8, [R8+0x1000] ;  /* 0x0010000008087984 */ /* 0x000ee20000000c00 */
[----:B-1----:R-:W-:-:S03]  /*0a80*/  FADD R29, R29, R12 ;  /* 0x0000000c1d1d7221 */ /* 0x002fc60000000000 */
[----:B------:R-:W1:Y:S01]  /*0a90*/  LDS.128 R12, [R13+0x2000] ;  /* 0x002000000d0c7984 */ /* 0x000e620000000c00 */
[----:B------:R-:W-:Y:S01]  /*0aa0*/  FADD R28, R28, R4 ;  /* 0x000000041c1c7221 */ /* 0x000fe20000000000 */
[----:B------:R-:W-:Y:S02]  /*0ab0*/  FADD R30, R30, R5 ;  /* 0x000000051e1e7221 */ /* 0x000fe40000000000 */
[----:B------:R-:W4:Y:S01]  /*0ac0*/  LDS.128 R4, [R6+0x3000] ;  /* 0x0030000006047984 */ /* 0x000f220000000c00 */
[----:B0-----:R-:W-:-:S05]  /*0ad0*/  IMAD.SHL.U32 R19, R22, 0x100, RZ ;  /* 0x0000010016137824 */ /* 0x001fca00078e00ff */
[----:B------:R-:W-:Y:S01]  /*0ae0*/  LOP3.LUT R19, R19, 0xf00, RZ, 0xc0, !PT ;  /* 0x00000f0013137812 */ /* 0x000fe200078ec0ff */
[----:B--2---:R-:W-:Y:S01]  /*0af0*/  UPRMT UR4, UR4, 0x654, UR5 ;  /* 0x0000065404047896 */ /* 0x004fe20008000005 */
[----:B------:R-:W-:-:S05]  /*0b00*/  FADD R31, R31, R46 ;  /* 0x0000002e1f1f7221 */ /* 0x000fca0000000000 */
[----:B------:R-:W-:Y:S02]  /*0b10*/  LEA.HI R50, R19, UR4, RZ, 0x1c ;  /* 0x0000000413327c11 */ /* 0x000fe4000f8fe0ff */
[----:B------:R-:W-:Y:S02]  /*0b20*/  LEA R40, R40, UR4, 0x2 ;  /* 0x0000000428287c11 */ /* 0x000fe4000f8e10ff */
[----:B------:R-:W-:Y:S02]  /*0b30*/  LEA R46, R39, UR4, 0x2 ;  /* 0x00000004272e7c11 */ /* 0x000fe4000f8e10ff */
[----:B------:R-:W-:Y:S01]  /*0b40*/  LEA R48, R38, UR4, 0x2 ;  /* 0x0000000426307c11 */ /* 0x000fe2000f8e10ff */
[C---:B------:R-:W-:Y:S01]  /*0b50*/  IMAD R27, R41.reuse, 0x4, R50 ;  /* 0x00000004291b7824 */ /* 0x040fe200078e0232 */
[----:B------:R-:W-:Y:S01]  /*0b60*/  BAR.SYNC.DEFER_BLOCKING 0x0 ;  /* 0x0000000000007b1d */ /* 0x000fe20000010000 */
[C---:B------:R-:W-:Y:S02]  /*0b70*/  IMAD R38, R41.reuse, 0x4, R40 ;  /* 0x0000000429267824 */ /* 0x040fe400078e0228 */
[----:B------:R-:W-:-:S02]  /*0b80*/  IMAD R23, R41, 0x4, R46 ;  /* 0x0000000429177824 */ /* 0x000fc400078e022e */
[----:B---3--:R-:W-:Y:S01]  /*0b90*/  FADD R8, R8, R16 ;  /* 0x0000001008087221 */ /* 0x008fe20000000000 */
[----:B------:R-:W-:Y:S02]  /*0ba0*/  IMAD R40, R41, 0x4, R48 ;  /* 0x0000000429287824 */ /* 0x000fe400078e0230 */
[----:B------:R-:W-:Y:S01]  /*0bb0*/  FADD R9, R9, R44 ;  /* 0x0000002c09097221 */ /* 0x000fe20000000000 */
[----:B------:R-:W-:Y:S01]  /*0bc0*/  FADD R10, R10, R25 ;  /* 0x000000190a0a7221 */ /* 0x000fe20000000000 */
[----:B------:R-:W-:Y:S01]  /*0bd0*/  FADD R11, R11, R42 ;  /* 0x0000002a0b0b7221 */ /* 0x000fe20000000000 */
[----:B-1----:R-:W-:Y:S01]  /*0be0*/  FADD R12, R12, R45 ;  /* 0x0000002d0c0c7221 */ /* 0x002fe20000000000 */
[----:B------:R-:W-:Y:S01]  /*0bf0*/  FADD R13, R13, R24 ;  /* 0x000000180d0d7221 */ /* 0x000fe20000000000 */
[----:B------:R-:W-:Y:S01]  /*0c00*/  FADD R14, R14, R21 ;  /* 0x000000150e0e7221 */ /* 0x000fe20000000000 */
[----:B------:R-:W-:Y:S01]  /*0c10*/  FADD R15, R15, R26 ;  /* 0x0000001a0f0f7221 */ /* 0x000fe20000000000 */
[----:B----4-:R-:W-:Y:S01]  /*0c20*/  FADD R4, R4, R43 ;  /* 0x0000002b04047221 */ /* 0x010fe20000000000 */
[----:B------:R-:W-:Y:S01]  /*0c30*/  FADD R5, R5, R20 ;  /* 0x0000001405057221 */ /* 0x000fe20000000000 */
[----:B------:R-:W-:Y:S01]  /*0c40*/  FADD R6, R6, R17 ;  /* 0x0000001106067221 */ /* 0x000fe20000000000 */
[----:B------:R-:W-:Y:S01]  /*0c50*/  FADD R7, R7, R18 ;  /* 0x0000001207077221 */ /* 0x000fe20000000000 */
[----:B------:R-:W-:Y:S01]  /*0c60*/  IMAD.SHL.U32 R22, R22, 0x4, RZ ;  /* 0x0000000416167824 */ /* 0x000fe200078e00ff */
[----:B------:R-:W0:Y:S01]  /*0c70*/  LDC.64 R42, c[0x0][0x230] ;  /* 0x00008c00ff2a7b82 */ /* 0x000e220000000a00 */
[----:B------:R-:W-:Y:S04]  /*0c80*/  STS [R27], R28 ;  /* 0x0000001c1b007388 */ /* 0x000fe80000000800 */
[----:B------:R-:W-:Y:S04]  /*0c90*/  STS [R38+0x100], R29 ;  /* 0x0001001d26007388 */ /* 0x000fe80000000800 */
        /* <DEDUP_REMOVED lines=12> */
[----:B------:R1:W-:Y:S04]  /*0d60*/  STS [R23+0x2c0], R6 ;  /* 0x0002c00617007388 */ /* 0x0003e80000000800 */
[----:B------:R2:W-:Y:S01]  /*0d70*/  STS [R40+0x3c0], R7 ;  /* 0x0003c00728007388 */ /* 0x0005e20000000800 */
[----:B------:R-:W-:-:S04]  /*0d80*/  SHF.R.U32.HI R16, RZ, 0x6, R22 ;  /* 0x00000006ff107819 */ /* 0x000fc80000011616 */
[----:B------:R-:W-:Y:S02]  /*0d90*/  SGXT.U32 R16, R16, 0x4 ;  /* 0x000000041010781a */ /* 0x000fe40000000000 */
[----:B------:R-:W-:Y:S02]  /*0da0*/  LOP3.LUT R22, R22, 0x3fc, RZ, 0xc0, !PT ;  /* 0x000003fc16167812 */ /* 0x000fe400078ec0ff */
[----:B------:R-:W-:-:S05]  /*0db0*/  LEA R17, R16, UR4, 0x2 ;  /* 0x0000000410117c11 */ /* 0x000fca000f8e10ff */
[C---:B------:R-:W-:Y:S01]  /*0dc0*/  IMAD R24, R22.reuse, 0x4, R17 ;  /* 0x0000000416187824 */ /* 0x040fe200078e0211 */
[----:B------:R-:W-:Y:S01]  /*0dd0*/  BAR.SYNC.DEFER_BLOCKING 0x0 ;  /* 0x0000000000007b1d */ /* 0x000fe20000010000 */
[----:B------:R-:W-:-:S05]  /*0de0*/  LOP3.LUT R25, R22, 0x400, RZ, 0xfc, !PT ;  /* 0x0000040016197812 */ /* 0x000fca00078efcff */
[----:B------:R-:W-:Y:S04]  /*0df0*/  LDS R16, [R24] ;  /* 0x0000000018107984 */ /* 0x000fe80000000800 */
[----:B------:R-:W-:Y:S04]  /*0e00*/  LDS R17, [R24+0x4] ;  /* 0x0000040018117984 */ /* 0x000fe80000000800 */
[----:B------:R-:W-:Y:S04]  /*0e10*/  LDS R18, [R24+0x8] ;  /* 0x0000080018127984 */ /* 0x000fe80000000800 */
[----:B------:R-:W3:Y:S01]  /*0e20*/  LDS R19, [R24+0xc] ;  /* 0x00000c0018137984 */ /* 0x000ee20000000800 */
[----:B-1----:R-:W-:-:S02]  /*0e30*/  SHF.R.U32.HI R23, RZ, 0x6, R25 ;  /* 0x00000006ff177819 */ /* 0x002fc40000011619 */
[C---:B------:R-:W-:Y:S02]  /*0e40*/  LOP3.LUT R26, R22.reuse, 0x800, RZ, 0xfc, !PT ;  /* 0x00000800161a7812 */ /* 0x040fe400078efcff */
[C---:B------:R-:W-:Y:S02]  /*0e50*/  LOP3.LUT R27, R22.reuse, 0xc00, RZ, 0xfc, !PT ;  /* 0x00000c00161b7812 */ /* 0x040fe400078efcff */
[----:B------:R-:W-:Y:S02]  /*0e60*/  LEA R23, R23, UR4, 0x2 ;  /* 0x0000000417177c11 */ /* 0x000fe4000f8e10ff */
[----:B------:R-:W-:Y:S02]  /*0e70*/  SHF.R.U32.HI R25, RZ, 0x6, R26 ;  /* 0x00000006ff197819 */ /* 0x000fe4000001161a */
[----:B------:R-:W-:Y:S01]  /*0e80*/  SHF.R.U32.HI R27, RZ, 0x6, R27 ;  /* 0x00000006ff1b7819 */ /* 0x000fe2000001161b */
[----:B------:R-:W-:Y:S01]  /*0e90*/  IMAD R38, R22, 0x4, R23 ;  /* 0x0000000416267824 */ /* 0x000fe200078e0217 */
[----:B------:R-:W-:-:S02]  /*0ea0*/  LEA R25, R25, UR4, 0x2 ;  /* 0x0000000419197c11 */ /* 0x000fc4000f8e10ff */
[----:B------:R-:W-:Y:S01]  /*0eb0*/  LEA R23, R27, UR4, 0x2 ;  /* 0x000000041b177c11 */ /* 0x000fe2000f8e10ff */
[----:B0-----:R-:W-:-:S04]  /*0ec0*/  IMAD.WIDE R20, R36, 0x4, R42 ;  /* 0x0000000424147825 */ /* 0x001fc800078e022a */
[C---:B--2---:R-:W-:Y:S02]  /*0ed0*/  IMAD R40, R22.reuse, 0x4, R25 ;  /* 0x0000000416287824 */ /* 0x044fe400078e0219 */
[----:B------:R-:W-:-:S03]  /*0ee0*/  IMAD R46, R22, 0x4, R23 ;  /* 0x00000004162e7824 */ /* 0x000fc600078e0217 */
[----:B------:R-:W-:Y:S04]  /*0ef0*/  LDS R22, [R40+0x2008] ;  /* 0x0020080028167984 */ /* 0x000fe80000000800 */
[----:B------:R-:W-:Y:S04]  /*0f00*/  LDS R23, [R40+0x200c] ;  /* 0x00200c0028177984 */ /* 0x000fe80000000800 */
[----:B------:R-:W-:Y:S04]  /*0f10*/  LDS R24, [R46+0x3000] ;  /* 0x003000002e187984 */ /* 0x000fe80000000800 */
[----:B------:R-:W-:Y:S04]  /*0f20*/  LDS R25, [R46+0x3004] ;  /* 0x003004002e197984 */ /* 0x000fe80000000800 */
[----:B---3--:R-:W-:Y:S04]  /*0f30*/  @P6 STG.E.128 desc[UR6][R20.64], R16 ;  /* 0x0000001014006986 */ /* 0x008fe8000c101d06 */
[----:B------:R-:W-:Y:S04]  /*0f40*/  LDS R16, [R38+0x1000] ;  /* 0x0010000026107984 */ /* 0x000fe80000000800 */
[----:B------:R-:W-:Y:S04]  /*0f50*/  LDS R17, [R38+0x1004] ;  /* 0x0010040026117984 */ /* 0x000fe80000000800 */
[----:B------:R-:W-:Y:S04]  /*0f60*/  LDS R18, [R38+0x1008] ;  /* 0x0010080026127984 */ /* 0x000fe80000000800 */
[----:B------:R0:W1:Y:S04]  /*0f70*/  LDS R19, [R38+0x100c] ;  /* 0x00100c0026137984 */ /* 0x0000680000000800 */
[----:B------:R-:W-:Y:S04]  /*0f80*/  LDS R20, [R40+0x2000] ;  /* 0x0020000028147984 */ /* 0x000fe80000000800 */
[----:B------:R2:W3:Y:S04]  /*0f90*/  LDS R21, [R40+0x2004] ;  /* 0x0020040028157984 */ /* 0x0004e80000000800 */
[----:B------:R-:W-:Y:S04]  /*0fa0*/  LDS R26, [R46+0x3008] ;  /* 0x003008002e1a7984 */ /* 0x000fe80000000800 */
[----:B------:R-:W4:Y:S01]  /*0fb0*/  LDS R27, [R46+0x300c] ;  /* 0x00300c002e1b7984 */ /* 0x000f220000000800 */
[----:B------:R-:W-:-:S02]  /*0fc0*/  ISETP.NE.AND P6, PT, R37, RZ, PT ;  /* 0x000000ff2500720c */ /* 0x000fc40003fc5270 */
[----:B------:R-:W5:Y:S01]  /*0fd0*/  LDC.64 R36, c[0x0][0x238] ;  /* 0x00008e00ff247b82 */ /* 0x000f620000000a00 */
[----:B0-----:R-:W-:-:S04]  /*0fe0*/  IMAD.WIDE R38, R35, 0x4, R42 ;  /* 0x0000000423267825 */ /* 0x001fc800078e022a */
[----:B------:R-:W-:-:S04]  /*0ff0*/  IMAD.WIDE R34, R34, 0x4, R42 ;  /* 0x0000000422227825 */ /* 0x000fc800078e022a */
[----:B------:R-:W-:Y:S02]  /*1000*/  IMAD.WIDE R42, R33, 0x4, R42 ;  /* 0x00000004212a7825 */ /* 0x000fe400078e022a */
[----:B-1----:R0:W-:Y:S02]  /*1010*/  @P6 STG.E.128 desc[UR6][R38.64], R16 ;  /* 0x0000001026006986 */ /* 0x0021e4000c101d06 */
[----:B-----5:R-:W-:-:S04]  /*1020*/  IMAD.WIDE R32, R32, 0x4, R36 ;  /* 0x0000000420207825 */ /* 0x020fc800078e0224 */
[--C-:B--2---:R-:W-:Y:S01]  /*1030*/  IMAD.WIDE R40, R0, 0x4, R36.reuse ;  /* 0x0000000400287825 */ /* 0x104fe200078e0224 */
[----:B---3--:R0:W-:Y:S03]  /*1040*/  @P5 STG.E.128 desc[UR6][R34.64], R20 ;  /* 0x0000001422005986 */ /* 0x0081e6000c101d06 */
[--C-:B------:R-:W-:Y:S01]  /*1050*/  IMAD.WIDE R44, R2, 0x4, R36.reuse ;  /* 0x00000004022c7825 */ /* 0x100fe200078e0224 */
[----:B----4-:R0:W-:Y:S04]  /*1060*/  @P4 STG.E.128 desc[UR6][R42.64], R24 ;  /* 0x000000182a004986 */ /* 0x0101e8000c101d06 */
[----:B------:R0:W-:Y:S04]  /*1070*/  @P3 STG.E.128 desc[UR6][R32.64], R28 ;  /* 0x0000001c20003986 */ /* 0x0001e8000c101d06 */
[----:B------:R0:W-:Y:S01]  /*1080*/  @P2 STG.E.128 desc[UR6][R40.64], R8 ;  /* 0x0000000828002986 */ /* 0x0001e2000c101d06 */
[----:B------:R-:W-:-:S03]  /*1090*/  IMAD.WIDE R36, R3, 0x4, R36 ;  /* 0x0000000403247825 */ /* 0x000fc600078e0224 */
[----:B------:R0:W-:Y:S02]  /*10a0*/  @P1 STG.E.128 desc[UR6][R44.64], R12 ;  /* 0x0000000c2c001986 */ /* 0x0001e4000c101d06 */
[----:B0-----:R-:W-:Y:S05]  /*10b0*/  @!P0 EXIT ;  /* 0x000000000000894d */ /* 0x001fea0003800000 */
[----:B------:R-:W-:Y:S01]  /*10c0*/  STG.E.128 desc[UR6][R36.64], R4 ;  /* 0x0000000424007986 */ /* 0x000fe2000c101d06 */
[----:B------:R-:W-:Y:S05]  /*10d0*/  EXIT ;  /* 0x000000000000794d */ /* 0x000fea0003800000 */
.L_x_0:
[----:B------:R-:W-:-:S00]  /*10e0*/  BRA `(.L_x_0) ;  /* 0xfffffffc00fc7947 */ /* 0x000fc0000383ffff */
[----:B------:R-:W-:-:S00]  /*10f0*/  NOP ;  /* 0x0000000000007918 */ /* 0x000fc00000000000 */
        /* <DEDUP_REMOVED lines=8> */
.L_x_1:


//--------------------- .nv.shared.triton_poi_fused_add_convolution_mul_21 --------------------------
	.section	.nv.shared.triton_poi_fused_add_convolution_mul_21,"aw",@nobits
	.sectionflags	@""
	.align	16
	.zero		1024


//--------------------- .nv.constant0.triton_poi_fused_add_convolution_mul_21 --------------------------
	.section	.nv.constant0.triton_poi_fused_add_convolution_mul_21,"a",@progbits
	.sectionflags	@""
	.align	4
.nv.constant0.triton_poi_fused_add_convolution_mul_21:
	.zero		584
